//
// Generated by NVIDIA NVVM Compiler
//
// Compiler Build ID: CL-36424714
// Cuda compilation tools, release 13.0, V13.0.88
// Based on NVVM 20.0.0
//

.version 9.0
.target sm_100
.address_size 64

	// .globl	animateSpheresKernel
.global .align 4 .b8 __cudart_i2opi_f[24] = {65, 144, 67, 60, 153, 149, 98, 219, 192, 221, 52, 245, 209, 87, 39, 252, 41, 21, 68, 78, 110, 131, 249, 162};

.visible .entry animateSpheresKernel(
	.param .u64 .ptr .align 1 animateSpheresKernel_param_0,
	.param .u32 animateSpheresKernel_param_1,
	.param .f32 animateSpheresKernel_param_2
)
{
	.local .align 4 .b8 	__local_depot0[28];
	.reg .b64 	%SP;
	.reg .b64 	%SPL;
	.reg .pred 	%p<18>;
	.reg .b32 	%r<85>;
	.reg .b32 	%f<55>;
	.reg .b64 	%rd<43>;
	.reg .b64 	%fd<5>;

	mov.u64 	%SPL, __local_depot0;
	ld.param.u64 	%rd17, [animateSpheresKernel_param_0];
	ld.param.u32 	%r29, [animateSpheresKernel_param_1];
	ld.param.f32 	%f13, [animateSpheresKernel_param_2];
	add.u64 	%rd1, %SPL, 0;
	mov.u32 	%r30, %ctaid.x;
	mov.u32 	%r31, %ntid.x;
	mov.u32 	%r32, %tid.x;
	mad.lo.s32 	%r1, %r30, %r31, %r32;
	setp.ge.s32 	%p1, %r1, %r29;
	@%p1 bra 	$L__BB0_18;
	cvta.to.global.u64 	%rd19, %rd17;
	mul.lo.s32 	%r33, %r1, 3;
	mul.wide.s32 	%rd20, %r33, 4;
	add.s64 	%rd2, %rd19, %rd20;
	ld.global.f32 	%f1, [%rd2];
	ld.global.f32 	%f2, [%rd2+4];
	ld.global.f32 	%f3, [%rd2+8];
	cvt.rn.f32.s32 	%f14, %r1;
	add.f32 	%f4, %f13, %f14;
	mul.f32 	%f15, %f4, 0f3F22F983;
	cvt.rni.s32.f32 	%r84, %f15;
	cvt.rn.f32.s32 	%f16, %r84;
	fma.rn.f32 	%f17, %f16, 0fBFC90FDA, %f4;
	fma.rn.f32 	%f18, %f16, 0fB3A22168, %f17;
	fma.rn.f32 	%f54, %f16, 0fA7C234C5, %f18;
	abs.f32 	%f6, %f4;
	setp.ltu.f32 	%p2, %f6, 0f47CE4780;
	mov.u32 	%r80, %r84;
	mov.f32 	%f53, %f54;
	@%p2 bra 	$L__BB0_9;
	setp.neu.f32 	%p3, %f6, 0f7F800000;
	@%p3 bra 	$L__BB0_4;
	mov.f32 	%f21, 0f00000000;
	mul.rn.f32 	%f53, %f4, %f21;
	mov.b32 	%r80, 0;
	bra.uni 	$L__BB0_9;
$L__BB0_4:
	mov.b32 	%r3, %f4;
	shl.b32 	%r35, %r3, 8;
	or.b32  	%r4, %r35, -2147483648;
	mov.b64 	%rd39, 0;
	mov.b32 	%r77, 0;
	mov.u64 	%rd37, __cudart_i2opi_f;
	mov.u64 	%rd38, %rd1;
$L__BB0_5:
	.pragma "nounroll";
	ld.global.nc.u32 	%r36, [%rd37];
	mad.wide.u32 	%rd23, %r36, %r4, %rd39;
	shr.u64 	%rd39, %rd23, 32;
	st.local.u32 	[%rd38], %rd23;
	add.s32 	%r77, %r77, 1;
	add.s64 	%rd38, %rd38, 4;
	add.s64 	%rd37, %rd37, 4;
	setp.ne.s32 	%p4, %r77, 6;
	@%p4 bra 	$L__BB0_5;
	shr.u32 	%r37, %r3, 23;
	st.local.u32 	[%rd1+24], %rd39;
	and.b32  	%r7, %r37, 31;
	and.b32  	%r38, %r37, 224;
	add.s32 	%r39, %r38, -128;
	shr.u32 	%r40, %r39, 5;
	mul.wide.u32 	%rd24, %r40, 4;
	sub.s64 	%rd9, %rd1, %rd24;
	ld.local.u32 	%r78, [%rd9+24];
	ld.local.u32 	%r79, [%rd9+20];
	setp.eq.s32 	%p5, %r7, 0;
	@%p5 bra 	$L__BB0_8;
	shf.l.wrap.b32 	%r78, %r79, %r78, %r7;
	ld.local.u32 	%r41, [%rd9+16];
	shf.l.wrap.b32 	%r79, %r41, %r79, %r7;
$L__BB0_8:
	shr.u32 	%r42, %r78, 30;
	shf.l.wrap.b32 	%r43, %r79, %r78, 2;
	shl.b32 	%r44, %r79, 2;
	shr.u32 	%r45, %r43, 31;
	add.s32 	%r46, %r45, %r42;
	neg.s32 	%r47, %r46;
	setp.lt.s32 	%p6, %r3, 0;
	selp.b32 	%r80, %r47, %r46, %p6;
	xor.b32  	%r48, %r43, %r3;
	shr.s32 	%r49, %r43, 31;
	xor.b32  	%r50, %r49, %r43;
	xor.b32  	%r51, %r49, %r44;
	cvt.u64.u32 	%rd25, %r50;
	shl.b64 	%rd26, %rd25, 32;
	cvt.u64.u32 	%rd27, %r51;
	or.b64  	%rd28, %rd26, %rd27;
	cvt.rn.f64.s64 	%fd1, %rd28;
	mul.f64 	%fd2, %fd1, 0d3BF921FB54442D19;
	cvt.rn.f32.f64 	%f19, %fd2;
	neg.f32 	%f20, %f19;
	setp.lt.s32 	%p7, %r48, 0;
	selp.f32 	%f53, %f20, %f19, %p7;
$L__BB0_9:
	setp.ltu.f32 	%p8, %f6, 0f47CE4780;
	add.s32 	%r53, %r80, 1;
	mul.rn.f32 	%f22, %f53, %f53;
	and.b32  	%r54, %r80, 1;
	setp.eq.b32 	%p9, %r54, 1;
	selp.f32 	%f23, %f53, 0f3F800000, %p9;
	fma.rn.f32 	%f24, %f22, %f23, 0f00000000;
	fma.rn.f32 	%f25, %f22, 0f37CBAC00, 0fBAB607ED;
	selp.f32 	%f26, 0fB94D4153, %f25, %p9;
	selp.f32 	%f27, 0f3C0885E4, 0f3D2AAABB, %p9;
	fma.rn.f32 	%f28, %f26, %f22, %f27;
	selp.f32 	%f29, 0fBE2AAAA8, 0fBEFFFFFF, %p9;
	fma.rn.f32 	%f30, %f28, %f22, %f29;
	fma.rn.f32 	%f31, %f30, %f24, %f23;
	and.b32  	%r55, %r53, 2;
	setp.eq.s32 	%p10, %r55, 0;
	mov.f32 	%f32, 0f00000000;
	sub.f32 	%f33, %f32, %f31;
	selp.f32 	%f34, %f31, %f33, %p10;
	fma.rn.f32 	%f35, %f34, 0f3DCCCCCD, %f1;
	st.global.f32 	[%rd2], %f35;
	@%p8 bra 	$L__BB0_17;
	setp.neu.f32 	%p11, %f6, 0f7F800000;
	@%p11 bra 	$L__BB0_12;
	mov.f32 	%f38, 0f00000000;
	mul.rn.f32 	%f54, %f4, %f38;
	mov.b32 	%r84, 0;
	bra.uni 	$L__BB0_17;
$L__BB0_12:
	mov.b32 	%r16, %f4;
	shl.b32 	%r57, %r16, 8;
	or.b32  	%r17, %r57, -2147483648;
	mov.b64 	%rd42, 0;
	mov.b32 	%r81, 0;
	mov.u64 	%rd40, __cudart_i2opi_f;
	mov.u64 	%rd41, %rd1;
$L__BB0_13:
	.pragma "nounroll";
	ld.global.nc.u32 	%r58, [%rd40];
	mad.wide.u32 	%rd31, %r58, %r17, %rd42;
	shr.u64 	%rd42, %rd31, 32;
	st.local.u32 	[%rd41], %rd31;
	add.s32 	%r81, %r81, 1;
	add.s64 	%rd41, %rd41, 4;
	add.s64 	%rd40, %rd40, 4;
	setp.ne.s32 	%p12, %r81, 6;
	@%p12 bra 	$L__BB0_13;
	shr.u32 	%r59, %r16, 23;
	st.local.u32 	[%rd1+24], %rd42;
	and.b32  	%r20, %r59, 31;
	and.b32  	%r60, %r59, 224;
	add.s32 	%r61, %r60, -128;
	shr.u32 	%r62, %r61, 5;
	mul.wide.u32 	%rd32, %r62, 4;
	sub.s64 	%rd16, %rd1, %rd32;
	ld.local.u32 	%r82, [%rd16+24];
	ld.local.u32 	%r83, [%rd16+20];
	setp.eq.s32 	%p13, %r20, 0;
	@%p13 bra 	$L__BB0_16;
	shf.l.wrap.b32 	%r82, %r83, %r82, %r20;
	ld.local.u32 	%r63, [%rd16+16];
	shf.l.wrap.b32 	%r83, %r63, %r83, %r20;
$L__BB0_16:
	shr.u32 	%r64, %r82, 30;
	shf.l.wrap.b32 	%r65, %r83, %r82, 2;
	shl.b32 	%r66, %r83, 2;
	shr.u32 	%r67, %r65, 31;
	add.s32 	%r68, %r67, %r64;
	neg.s32 	%r69, %r68;
	setp.lt.s32 	%p14, %r16, 0;
	selp.b32 	%r84, %r69, %r68, %p14;
	xor.b32  	%r70, %r65, %r16;
	shr.s32 	%r71, %r65, 31;
	xor.b32  	%r72, %r71, %r65;
	xor.b32  	%r73, %r71, %r66;
	cvt.u64.u32 	%rd33, %r72;
	shl.b64 	%rd34, %rd33, 32;
	cvt.u64.u32 	%rd35, %r73;
	or.b64  	%rd36, %rd34, %rd35;
	cvt.rn.f64.s64 	%fd3, %rd36;
	mul.f64 	%fd4, %fd3, 0d3BF921FB54442D19;
	cvt.rn.f32.f64 	%f36, %fd4;
	neg.f32 	%f37, %f36;
	setp.lt.s32 	%p15, %r70, 0;
	selp.f32 	%f54, %f37, %f36, %p15;
$L__BB0_17:
	mul.rn.f32 	%f39, %f54, %f54;
	and.b32  	%r75, %r84, 1;
	setp.eq.b32 	%p16, %r75, 1;
	selp.f32 	%f40, 0f3F800000, %f54, %p16;
	fma.rn.f32 	%f41, %f39, %f40, 0f00000000;
	fma.rn.f32 	%f42, %f39, 0f37CBAC00, 0fBAB607ED;
	selp.f32 	%f43, %f42, 0fB94D4153, %p16;
	selp.f32 	%f44, 0f3D2AAABB, 0f3C0885E4, %p16;
	fma.rn.f32 	%f45, %f43, %f39, %f44;
	selp.f32 	%f46, 0fBEFFFFFF, 0fBE2AAAA8, %p16;
	fma.rn.f32 	%f47, %f45, %f39, %f46;
	fma.rn.f32 	%f48, %f47, %f41, %f40;
	and.b32  	%r76, %r84, 2;
	setp.eq.s32 	%p17, %r76, 0;
	mov.f32 	%f49, 0f00000000;
	sub.f32 	%f50, %f49, %f48;
	selp.f32 	%f51, %f48, %f50, %p17;
	fma.rn.f32 	%f52, %f51, 0f3DCCCCCD, %f2;
	st.global.f32 	[%rd2+4], %f52;
	st.global.f32 	[%rd2+8], %f3;
$L__BB0_18:
	ret;

}


// ===== COMPILED SASS (sm_100) =====

	.target	sm_100

	.elftype	@"ET_EXEC"


//--------------------- .note.nv.tkinfo           --------------------------
	.section	.note.nv.tkinfo,"",@"SHT_NOTE"
	.sectionflags	@"SHF_NOTE_NV_TKINFO"
	.tkinfo
        /*0018*/ 	.word	0x00000002
        /*0030*/ 	.string	""
        /*0030*/ 	.string	"ptxas"
        /*0030*/ 	.string	"Cuda compilation tools, release 13.0, V13.0.88"
        /*0030*/ 	.string	"Build cuda_13.0.r13.0/compiler.36424714_0"
        /*0030*/ 	.string	"-arch sm_100 -m 64 "



//--------------------- .note.nv.cuinfo           --------------------------
	.section	.note.nv.cuinfo,"",@"SHT_NOTE"
	.sectionflags	@"SHF_NOTE_NV_CUINFO"
        /*0018*/ 	.short	0x0002
        /*001a*/ 	.short	0x0064
        /*001c*/ 	.short	0x0082
	.zero		2


//--------------------- .nv.info                  --------------------------
	.section	.nv.info,"",@"SHT_CUDA_INFO"
	.align	4


	//----- nvinfo : EIATTR_REGCOUNT
	.align		4
        /*0000*/ 	.byte	0x04, 0x2f
        /*0002*/ 	.short	(.L_2 - .L_1)
	.align		4
.L_1:
        /*0004*/ 	.word	index@(animateSpheresKernel)
        /*0008*/ 	.word	0x00000019


	//----- nvinfo : EIATTR_FRAME_SIZE
	.align		4
.L_2:
        /*000c*/ 	.byte	0x04, 0x11
        /*000e*/ 	.short	(.L_4 - .L_3)
	.align		4
.L_3:
        /*0010*/ 	.word	index@(animateSpheresKernel)
        /*0014*/ 	.word	0x00000000


	//----- nvinfo : EIATTR_MIN_STACK_SIZE
	.align		4
.L_4:
        /*0018*/ 	.byte	0x04, 0x12
        /*001a*/ 	.short	(.L_6 - .L_5)
	.align		4
.L_5:
        /*001c*/ 	.word	index@(animateSpheresKernel)
        /*0020*/ 	.word	0x00000000
.L_6:


//--------------------- .nv.compat                --------------------------
	.section	.nv.compat,"",@"SHT_CUDA_COMPAT_INFO"
	.align	4
        /*0000*/ 	.byte	0x02, 0x09, 0x00, 0x00, 0x02, 0x02, 0x01, 0x00, 0x02, 0x05, 0x05, 0x00, 0x03, 0x07, 0x01, 0x01
        /*0010*/ 	.byte	0x02, 0x03, 0x00, 0x00, 0x02, 0x06, 0x01, 0x00, 0x04, 0x0b, 0x08, 0x00, 0x01, 0x00, 0x00, 0x00
        /*0020*/ 	.byte	0x00, 0x00, 0x00, 0x00


//--------------------- .nv.info.animateSpheresKernel --------------------------
	.section	.nv.info.animateSpheresKernel,"",@"SHT_CUDA_INFO"
	.sectionflags	@""
	.align	4


	//----- nvinfo : EIATTR_CUDA_API_VERSION
	.align		4
        /*0000*/ 	.byte	0x04, 0x37
        /*0002*/ 	.short	(.L_8 - .L_7)
.L_7:
        /*0004*/ 	.word	0x00000082


	//----- nvinfo : EIATTR_KPARAM_INFO
	.align		4
.L_8:
        /*0008*/ 	.byte	0x04, 0x17
        /*000a*/ 	.short	(.L_10 - .L_9)
.L_9:
        /*000c*/ 	.word	0x00000000
        /*0010*/ 	.short	0x0002
        /*0012*/ 	.short	0x000c
        /*0014*/ 	.byte	0x00, 0xf0, 0x11, 0x00


	//----- nvinfo : EIATTR_KPARAM_INFO
	.align		4
.L_10:
        /*0018*/ 	.byte	0x04, 0x17
        /*001a*/ 	.short	(.L_12 - .L_11)
.L_11:
        /*001c*/ 	.word	0x00000000
        /*0020*/ 	.short	0x0001
        /*0022*/ 	.short	0x0008
        /*0024*/ 	.byte	0x00, 0xf0, 0x11, 0x00


	//----- nvinfo : EIATTR_KPARAM_INFO
	.align		4
.L_12:
        /*0028*/ 	.byte	0x04, 0x17
        /*002a*/ 	.short	(.L_14 - .L_13)
.L_13:
        /*002c*/ 	.word	0x00000000
        /*0030*/ 	.short	0x0000
        /*0032*/ 	.short	0x0000
        /*0034*/ 	.byte	0x00, 0xf5, 0x21, 0x00


	//----- nvinfo : EIATTR_SPARSE_MMA_MASK
	.align		4
.L_14:
        /*0038*/ 	.byte	0x03, 0x50
        /*003a*/ 	.short	0x0000


	//----- nvinfo : EIATTR_MAXREG_COUNT
	.align		4
        /*003c*/ 	.byte	0x03, 0x1b
        /*003e*/ 	.short	0x00ff


	//----- nvinfo : EIATTR_MERCURY_ISA_VERSION
	.align		4
        /*0040*/ 	.byte	0x03, 0x5f
        /*0042*/ 	.short	0x0101


	//----- nvinfo : EIATTR_VRC_CTA_INIT_COUNT
	.align		4
        /*0044*/ 	.byte	0x02, 0x4a
	.zero		1
	.zero		1


	//----- nvinfo : EIATTR_EXIT_INSTR_OFFSETS
	.align		4
        /*0048*/ 	.byte	0x04, 0x1c
        /*004a*/ 	.short	(.L_16 - .L_15)


	//   ....[0]....
.L_15:
        /*004c*/ 	.word	0x00000070


	//   ....[1]....
        /*0050*/ 	.word	0x00001080


	//----- nvinfo : EIATTR_CRS_STACK_SIZE
	.align		4
.L_16:
        /*0054*/ 	.byte	0x04, 0x1e
        /*0056*/ 	.short	(.L_18 - .L_17)
.L_17:
        /*0058*/ 	.word	0x00000000


	//----- nvinfo : EIATTR_CBANK_PARAM_SIZE
	.align		4
.L_18:
        /*005c*/ 	.byte	0x03, 0x19
        /*005e*/ 	.short	0x0010


	//----- nvinfo : EIATTR_PARAM_CBANK
	.align		4
        /*0060*/ 	.byte	0x04, 0x0a
        /*0062*/ 	.short	(.L_20 - .L_19)
	.align		4
.L_19:
        /*0064*/ 	.word	index@(.nv.constant0.animateSpheresKernel)
        /*0068*/ 	.short	0x0380
        /*006a*/ 	.short	0x0010


	//----- nvinfo : EIATTR_SW_WAR
	.align		4
.L_20:
        /*006c*/ 	.byte	0x04, 0x36
        /*006e*/ 	.short	(.L_22 - .L_21)
.L_21:
        /*0070*/ 	.word	0x00000008
.L_22:


//--------------------- .nv.callgraph             --------------------------
	.section	.nv.callgraph,"",@"SHT_CUDA_CALLGRAPH"
	.align	4
	.sectionentsize	8
	.align		4
        /*0000*/ 	.word	0x00000000
	.align		4
        /*0004*/ 	.word	0xffffffff
	.align		4
        /*0008*/ 	.word	0x00000000
	.align		4
        /*000c*/ 	.word	0xfffffffe
	.align		4
        /*0010*/ 	.word	0x00000000
	.align		4
        /*0014*/ 	.word	0xfffffffd
	.align		4
        /*0018*/ 	.word	0x00000000
	.align		4
        /*001c*/ 	.word	0xfffffffc


//--------------------- .nv.constant4             --------------------------
	.section	.nv.constant4,"a",@progbits
	.align	8
	.align		8
.nv.constant4:
        /*0000*/ 	.dword	__cudart_i2opi_f


//--------------------- .text.animateSpheresKernel --------------------------
	.section	.text.animateSpheresKernel,"ax",@progbits
	.align	128
        .global         animateSpheresKernel
        .type           animateSpheresKernel,@function
        .size           animateSpheresKernel,(.L_x_11 - animateSpheresKernel)
        .other          animateSpheresKernel,@"STO_CUDA_ENTRY STV_DEFAULT"
animateSpheresKernel:
.text.animateSpheresKernel:
[----:B------:R-:W-:Y:S01]  /*0000*/  LDC R1, c[0x0][0x37c] ;  /* 0x0000df00ff017b82 */ /* 0x000fe20000000800 */
[----:B------:R-:W0:Y:S07]  /*0010*/  S2R R3, SR_TID.X ;  /* 0x0000000000037919 */ /* 0x000e2e0000002100 */
[----:B------:R-:W0:Y:S01]  /*0020*/  S2UR UR4, SR_CTAID.X ;  /* 0x00000000000479c3 */ /* 0x000e220000002500 */
[----:B------:R-:W1:Y:S07]  /*0030*/  LDCU UR5, c[0x0][0x388] ;  /* 0x00007100ff0577ac */ /* 0x000e6e0008000800 */
[----:B------:R-:W0:Y:S02]  /*0040*/  LDC R0, c[0x0][0x360] ;  /* 0x0000d800ff007b82 */ /* 0x000e240000000800 */
[----:B0-----:R-:W-:-:S05]  /*0050*/  IMAD R0, R0, UR4, R3 ;  /* 0x0000000400007c24 */ /* 0x001fca000f8e0203 */
[----:B-1----:R-:W-:-:S13]  /*0060*/  ISETP.GE.AND P0, PT, R0, UR5, PT ;  /* 0x0000000500007c0c */ /* 0x002fda000bf06270 */
[----:B------:R-:W-:Y:S05]  /*0070*/  @P0 EXIT ;  /* 0x000000000000094d */ /* 0x000fea0003800000 */
[----:B------:R-:W0:Y:S01]  /*0080*/  LDC.64 R2, c[0x0][0x380] ;  /* 0x0000e000ff027b82 */ /* 0x000e220000000a00 */
[----:B------:R-:W1:Y:S01]  /*0090*/  LDCU.64 UR6, c[0x0][0x358] ;  /* 0x00006b00ff0677ac */ /* 0x000e620008000a00 */
[----:B------:R-:W-:Y:S01]  /*00a0*/  IMAD R5, R0, 0x3, RZ ;  /* 0x0000000300057824 */ /* 0x000fe200078e02ff */
[----:B------:R-:W2:Y:S03]  /*00b0*/  LDCU UR4, c[0x0][0x38c] ;  /* 0x00007180ff0477ac */ /* 0x000ea60008000800 */
[----:B0-----:R-:W-:-:S05]  /*00c0*/  IMAD.WIDE R2, R5, 0x4, R2 ;  /* 0x0000000405027825 */ /* 0x001fca00078e0202 */
[----:B-1----:R0:W5:Y:S04]  /*00d0*/  LDG.E R12, desc[UR6][R2.64] ;  /* 0x00000006020c7981 */ /* 0x002168000c1e1900 */
[----:B------:R0:W5:Y:S04]  /*00e0*/  LDG.E R8, desc[UR6][R2.64+0x4] ;  /* 0x0000040602087981 */ /* 0x000168000c1e1900 */
[----:B------:R0:W5:Y:S01]  /*00f0*/  LDG.E R9, desc[UR6][R2.64+0x8] ;  /* 0x0000080602097981 */ /* 0x000162000c1e1900 */
[----:B------:R-:W-:Y:S01]  /*0100*/  I2FP.F32.S32 R10, R0 ;  /* 0x00000000000a7245 */ /* 0x000fe20000201400 */
[----:B------:R-:W-:Y:S04]  /*0110*/  BSSY.RECONVERGENT B0, `(.L_x_0) ;  /* 0x000006d000007945 */ /* 0x000fe80003800200 */
[----:B--2---:R-:W-:-:S04]  /*0120*/  FADD R10, R10, UR4 ;  /* 0x000000040a0a7e21 */ /* 0x004fc80008000000 */
[C---:B------:R-:W-:Y:S01]  /*0130*/  FMUL R0, R10.reuse, 0.63661974668502807617 ;  /* 0x3f22f9830a007820 */ /* 0x040fe20000400000 */
[----:B------:R-:W-:-:S05]  /*0140*/  FSETP.GE.AND P0, PT, |R10|, 105615, PT ;  /* 0x47ce47800a00780b */ /* 0x000fca0003f06200 */
[----:B------:R-:W1:Y:S02]  /*0150*/  F2I.NTZ R0, R0 ;  /* 0x0000000000007305 */ /* 0x000e640000203100 */
[----:B-1----:R-:W-:Y:S01]  /*0160*/  I2FP.F32.S32 R5, R0 ;  /* 0x0000000000057245 */ /* 0x002fe20000201400 */
[----:B------:R-:W-:-:S04]  /*0170*/  IMAD.MOV.U32 R13, RZ, RZ, R0 ;  /* 0x000000ffff0d7224 */ /* 0x000fc800078e0000 */
[----:B------:R-:W-:-:S04]  /*0180*/  FFMA R4, R5, -1.5707962512969970703, R10 ;  /* 0xbfc90fda05047823 */ /* 0x000fc8000000000a */
[----:B------:R-:W-:-:S04]  /*0190*/  FFMA R4, R5, -7.5497894158615963534e-08, R4 ;  /* 0xb3a2216805047823 */ /* 0x000fc80000000004 */
[----:B------:R-:W-:Y:S01]  /*01a0*/  FFMA R14, R5, -5.3903029534742383927e-15, R4 ;  /* 0xa7c234c5050e7823 */ /* 0x000fe20000000004 */
[----:B------:R-:W-:-:S03]  /*01b0*/  P2R R4, PR, RZ, 0x1 ;  /* 0x00000001ff047803 */ /* 0x000fc60000000000 */
[----:B------:R-:W-:Y:S01]  /*01c0*/  IMAD.MOV.U32 R5, RZ, RZ, R14 ;  /* 0x000000ffff057224 */ /* 0x000fe200078e000e */
[----:B0-----:R-:W-:Y:S06]  /*01d0*/  @!P0 BRA `(.L_x_1) ;  /* 0x0000000400808947 */ /* 0x001fec0003800000 */
[----:B------:R-:W-:-:S13]  /*01e0*/  FSETP.NEU.AND P0, PT, |R10|, +INF , PT ;  /* 0x7f8000000a00780b */ /* 0x000fda0003f0d200 */
[----:B------:R-:W-:Y:S01]  /*01f0*/  @!P0 FMUL R5, RZ, R10 ;  /* 0x0000000aff058220 */ /* 0x000fe20000400000 */
[----:B------:R-:W-:Y:S01]  /*0200*/  @!P0 IMAD.MOV.U32 R0, RZ, RZ, RZ ;  /* 0x000000ffff008224 */ /* 0x000fe200078e00ff */
[----:B------:R-:W-:Y:S06]  /*0210*/  @!P0 BRA `(.L_x_1) ;  /* 0x0000000400708947 */ /* 0x000fec0003800000 */
[----:B------:R-:W-:Y:S01]  /*0220*/  IMAD.SHL.U32 R0, R10, 0x100, RZ ;  /* 0x000001000a007824 */ /* 0x000fe200078e00ff */
[----:B------:R-:W0:Y:S01]  /*0230*/  LDCU.64 UR8, c[0x4][URZ] ;  /* 0x01000000ff0877ac */ /* 0x000e220008000a00 */
[----:B------:R-:W-:Y:S02]  /*0240*/  IMAD.MOV.U32 R15, RZ, RZ, RZ ;  /* 0x000000ffff0f7224 */ /* 0x000fe400078e00ff */
[----:B------:R-:W-:Y:S01]  /*0250*/  IMAD.MOV.U32 R21, RZ, RZ, RZ ;  /* 0x000000ffff157224 */ /* 0x000fe200078e00ff */
[----:B------:R-:W-:Y:S01]  /*0260*/  LOP3.LUT R0, R0, 0x80000000, RZ, 0xfc, !PT ;  /* 0x8000000000007812 */ /* 0x000fe200078efcff */
[----:B------:R-:W-:Y:S01]  /*0270*/  UMOV UR5, URZ ;  /* 0x000000ff00057c82 */ /* 0x000fe20008000000 */
[----:B------:R-:W-:-:S05]  /*0280*/  UMOV UR4, URZ ;  /* 0x000000ff00047c82 */ /* 0x000fca0008000000 */
.L_x_2:
[----:B0-----:R-:W-:Y:S01]  /*0290*/  MOV R5, UR9 ;  /* 0x0000000900057c02 */ /* 0x001fe20008000f00 */
[----:B------:R-:W-:-:S05]  /*02a0*/  IMAD.U32 R4, RZ, RZ, UR8 ;  /* 0x00000008ff047e24 */ /* 0x000fca000f8e00ff */
[----:B------:R-:W2:Y:S01]  /*02b0*/  LDG.E.CONSTANT R5, desc[UR6][R4.64] ;  /* 0x0000000604057981 */ /* 0x000ea2000c1e9900 */
[----:B------:R-:W-:Y:S01]  /*02c0*/  UIADD3 UR4, UPT, UPT, UR4, 0x1, URZ ;  /* 0x0000000104047890 */ /* 0x000fe2000fffe0ff */
[C---:B------:R-:W-:Y:S01]  /*02d0*/  ISETP.EQ.AND P0, PT, R21.reuse, RZ, PT ;  /* 0x000000ff1500720c */ /* 0x040fe20003f02270 */
[----:B------:R-:W-:Y:S01]  /*02e0*/  UIADD3 UR8, UP1, UPT, UR8, 0x4, URZ ;  /* 0x0000000408087890 */ /* 0x000fe2000ff3e0ff */
[C---:B------:R-:W-:Y:S01]  /*02f0*/  ISETP.EQ.AND P1, PT, R21.reuse, 0x4, PT ;  /* 0x000000041500780c */ /* 0x040fe20003f22270 */
[----:B------:R-:W-:Y:S01]  /*0300*/  UISETP.NE.AND UP0, UPT, UR4, 0x6, UPT ;  /* 0x000000060400788c */ /* 0x000fe2000bf05270 */
[C---:B------:R-:W-:Y:S01]  /*0310*/  ISETP.EQ.AND P3, PT, R21.reuse, 0xc, PT ;  /* 0x0000000c1500780c */ /* 0x040fe20003f62270 */
[----:B------:R-:W-:Y:S01]  /*0320*/  UIADD3.X UR9, UPT, UPT, URZ, UR9, URZ, UP1, !UPT ;  /* 0x00000009ff097290 */ /* 0x000fe20008ffe4ff */
[C---:B------:R-:W-:Y:S02]  /*0330*/  ISETP.EQ.AND P4, PT, R21.reuse, 0x10, PT ;  /* 0x000000101500780c */ /* 0x040fe40003f82270 */
[----:B------:R-:W-:Y:S01]  /*0340*/  ISETP.EQ.AND P5, PT, R21, 0x14, PT ;  /* 0x000000141500780c */ /* 0x000fe20003fa2270 */
[----:B--2---:R-:W-:-:S03]  /*0350*/  IMAD.WIDE.U32 R6, R5, R0, RZ ;  /* 0x0000000005067225 */ /* 0x004fc600078e00ff */
[----:B------:R-:W-:-:S04]  /*0360*/  IADD3 R6, P2, PT, R6, R15, RZ ;  /* 0x0000000f06067210 */ /* 0x000fc80007f5e0ff */
[----:B------:R-:W-:Y:S01]  /*0370*/  IADD3.X R15, PT, PT, R7, UR5, RZ, P2, !PT ;  /* 0x00000005070f7c10 */ /* 0x000fe200097fe4ff */
[--C-:B------:R-:W-:Y:S01]  /*0380*/  @P0 IMAD.MOV.U32 R11, RZ, RZ, R6.reuse ;  /* 0x000000ffff0b0224 */ /* 0x100fe200078e0006 */
[C---:B------:R-:W-:Y:S01]  /*0390*/  ISETP.EQ.AND P2, PT, R21.reuse, 0x8, PT ;  /* 0x000000081500780c */ /* 0x040fe20003f42270 */
[--C-:B------:R-:W-:Y:S01]  /*03a0*/  @P1 IMAD.MOV.U32 R16, RZ, RZ, R6.reuse ;  /* 0x000000ffff101224 */ /* 0x100fe200078e0006 */
[----:B------:R-:W-:Y:S01]  /*03b0*/  IADD3 R21, PT, PT, R21, 0x4, RZ ;  /* 0x0000000415157810 */ /* 0x000fe20007ffe0ff */
[--C-:B------:R-:W-:Y:S02]  /*03c0*/  @P3 IMAD.MOV.U32 R18, RZ, RZ, R6.reuse ;  /* 0x000000ffff123224 */ /* 0x100fe400078e0006 */
[--C-:B------:R-:W-:Y:S02]  /*03d0*/  @P4 IMAD.MOV.U32 R19, RZ, RZ, R6.reuse ;  /* 0x000000ffff134224 */ /* 0x100fe400078e0006 */
[----:B------:R-:W-:-:S06]  /*03e0*/  @P5 IMAD.MOV.U32 R20, RZ, RZ, R6 ;  /* 0x000000ffff145224 */ /* 0x000fcc00078e0006 */
[----:B------:R-:W-:Y:S01]  /*03f0*/  @P2 IMAD.MOV.U32 R17, RZ, RZ, R6 ;  /* 0x000000ffff112224 */ /* 0x000fe200078e0006 */
[----:B------:R-:W-:Y:S06]  /*0400*/  BRA.U UP0, `(.L_x_2) ;  /* 0xfffffffd00a07547 */ /* 0x000fec000b83ffff */
[----:B------:R-:W-:Y:S01]  /*0410*/  SHF.R.U32.HI R4, RZ, 0x17, R10 ;  /* 0x00000017ff047819 */ /* 0x000fe2000001160a */
[----:B------:R-:W-:Y:S03]  /*0420*/  BSSY.RECONVERGENT B1, `(.L_x_3) ;  /* 0x0000029000017945 */ /* 0x000fe60003800200 */
[C---:B------:R-:W-:Y:S02]  /*0430*/  LOP3.LUT R0, R4.reuse, 0xe0, RZ, 0xc0, !PT ;  /* 0x000000e004007812 */ /* 0x040fe400078ec0ff */
[----:B------:R-:W-:-:S03]  /*0440*/  LOP3.LUT P6, RZ, R4, 0x1f, RZ, 0xc0, !PT ;  /* 0x0000001f04ff7812 */ /* 0x000fc600078cc0ff */
[----:B------:R-:W-:-:S05]  /*0450*/  VIADD R0, R0, 0xffffff80 ;  /* 0xffffff8000007836 */ /* 0x000fca0000000000 */
[----:B------:R-:W-:-:S05]  /*0460*/  SHF.R.U32.HI R0, RZ, 0x5, R0 ;  /* 0x00000005ff007819 */ /* 0x000fca0000011600 */
[----:B------:R-:W-:-:S05]  /*0470*/  IMAD.U32 R21, R0, -0x4, RZ ;  /* 0xfffffffc00157824 */ /* 0x000fca00078e00ff */
[C---:B------:R-:W-:Y:S02]  /*0480*/  ISETP.EQ.AND P3, PT, R21.reuse, -0x18, PT ;  /* 0xffffffe81500780c */ /* 0x040fe40003f62270 */
[C---:B------:R-:W-:Y:S02]  /*0490*/  ISETP.EQ.AND P4, PT, R21.reuse, -0x14, PT ;  /* 0xffffffec1500780c */ /* 0x040fe40003f82270 */
[C---:B------:R-:W-:Y:S02]  /*04a0*/  ISETP.EQ.AND P0, PT, R21.reuse, -0x10, PT ;  /* 0xfffffff01500780c */ /* 0x040fe40003f02270 */
[C---:B------:R-:W-:Y:S02]  /*04b0*/  ISETP.EQ.AND P1, PT, R21.reuse, -0xc, PT ;  /* 0xfffffff41500780c */ /* 0x040fe40003f22270 */
[C---:B------:R-:W-:Y:S02]  /*04c0*/  ISETP.EQ.AND P2, PT, R21.reuse, -0x8, PT ;  /* 0xfffffff81500780c */ /* 0x040fe40003f42270 */
[----:B------:R-:W-:-:S03]  /*04d0*/  ISETP.EQ.AND P5, PT, R21, 0x4, PT ;  /* 0x000000041500780c */ /* 0x000fc60003fa2270 */
[--C-:B------:R-:W-:Y:S01]  /*04e0*/  @P3 IMAD.MOV.U32 R0, RZ, RZ, R11.reuse ;  /* 0x000000ffff003224 */ /* 0x100fe200078e000b */
[C---:B------:R-:W-:Y:S01]  /*04f0*/  ISETP.EQ.AND P3, PT, R21.reuse, -0x4, PT ;  /* 0xfffffffc1500780c */ /* 0x040fe20003f62270 */
[----:B------:R-:W-:Y:S02]  /*0500*/  @P4 IMAD.MOV.U32 R5, RZ, RZ, R11 ;  /* 0x000000ffff054224 */ /* 0x000fe400078e000b */
[--C-:B------:R-:W-:Y:S01]  /*0510*/  @P4 IMAD.MOV.U32 R0, RZ, RZ, R16.reuse ;  /* 0x000000ffff004224 */ /* 0x100fe200078e0010 */
[----:B------:R-:W-:Y:S01]  /*0520*/  ISETP.EQ.AND P4, PT, R21, RZ, PT ;  /* 0x000000ff1500720c */ /* 0x000fe20003f82270 */
[----:B------:R-:W-:Y:S01]  /*0530*/  @P0 IMAD.MOV.U32 R5, RZ, RZ, R16 ;  /* 0x000000ffff050224 */ /* 0x000fe200078e0010 */
[----:B------:R-:W-:Y:S01]  /*0540*/  @P0 MOV R0, R17 ;  /* 0x0000001100000202 */ /* 0x000fe20000000f00 */
[----:B------:R-:W-:Y:S02]  /*0550*/  @P1 IMAD.MOV.U32 R5, RZ, RZ, R17 ;  /* 0x000000ffff051224 */ /* 0x000fe400078e0011 */
[----:B------:R-:W-:-:S02]  /*0560*/  @P2 IMAD.MOV.U32 R5, RZ, RZ, R18 ;  /* 0x000000ffff052224 */ /* 0x000fc400078e0012 */
[----:B------:R-:W-:Y:S02]  /*0570*/  @P1 IMAD.MOV.U32 R0, RZ, RZ, R18 ;  /* 0x000000ffff001224 */ /* 0x000fe400078e0012 */
[--C-:B------:R-:W-:Y:S02]  /*0580*/  @P3 IMAD.MOV.U32 R5, RZ, RZ, R19.reuse ;  /* 0x000000ffff053224 */ /* 0x100fe400078e0013 */
[----:B------:R-:W-:Y:S02]  /*0590*/  @P2 IMAD.MOV.U32 R0, RZ, RZ, R19 ;  /* 0x000000ffff002224 */ /* 0x000fe400078e0013 */
[----:B------:R-:W-:Y:S01]  /*05a0*/  @P4 MOV R5, R20 ;  /* 0x0000001400054202 */ /* 0x000fe20000000f00 */
[--C-:B------:R-:W-:Y:S02]  /*05b0*/  @P5 IMAD.MOV.U32 R5, RZ, RZ, R15.reuse ;  /* 0x000000ffff055224 */ /* 0x100fe400078e000f */
[----:B------:R-:W-:Y:S02]  /*05c0*/  @P3 IMAD.MOV.U32 R0, RZ, RZ, R20 ;  /* 0x000000ffff003224 */ /* 0x000fe400078e0014 */
[----:B------:R-:W-:-:S02]  /*05d0*/  @P4 IMAD.MOV.U32 R0, RZ, RZ, R15 ;  /* 0x000000ffff004224 */ /* 0x000fc400078e000f */
[----:B------:R-:W-:Y:S01]  /*05e0*/  IMAD.MOV.U32 R6, RZ, RZ, R5 ;  /* 0x000000ffff067224 */ /* 0x000fe200078e0005 */
[----:B------:R-:W-:Y:S06]  /*05f0*/  @!P6 BRA `(.L_x_4) ;  /* 0x00000000002ce947 */ /* 0x000fec0003800000 */
[----:B------:R-:W-:Y:S01]  /*0600*/  @P0 IMAD.MOV.U32 R7, RZ, RZ, R11 ;  /* 0x000000ffff070224 */ /* 0x000fe200078e000b */
[----:B------:R-:W-:Y:S01]  /*0610*/  ISETP.EQ.AND P0, PT, R21, 0x8, PT ;  /* 0x000000081500780c */ /* 0x000fe20003f02270 */
[----:B------:R-:W-:Y:S01]  /*0620*/  @P1 IMAD.MOV.U32 R7, RZ, RZ, R16 ;  /* 0x000000ffff071224 */ /* 0x000fe200078e0010 */
[----:B------:R-:W-:Y:S01]  /*0630*/  LOP3.LUT R5, R4, 0x1f, RZ, 0xc0, !PT ;  /* 0x0000001f04057812 */ /* 0x000fe200078ec0ff */
[----:B------:R-:W-:Y:S01]  /*0640*/  @P2 IMAD.MOV.U32 R7, RZ, RZ, R17 ;  /* 0x000000ffff072224 */ /* 0x000fe200078e0011 */
[----:B------:R-:W-:Y:S01]  /*0650*/  @P3 MOV R7, R18 ;  /* 0x0000001200073202 */ /* 0x000fe20000000f00 */
[----:B------:R-:W-:Y:S01]  /*0660*/  @P4 IMAD.MOV.U32 R7, RZ, RZ, R19 ;  /* 0x000000ffff074224 */ /* 0x000fe200078e0013 */
[----:B------:R-:W-:Y:S01]  /*0670*/  SHF.L.W.U32.HI R0, R6, R5, R0 ;  /* 0x0000000506007219 */ /* 0x000fe20000010e00 */
[----:B------:R-:W-:-:S06]  /*0680*/  @P5 IMAD.MOV.U32 R7, RZ, RZ, R20 ;  /* 0x000000ffff075224 */ /* 0x000fcc00078e0014 */
[----:B------:R-:W-:-:S05]  /*0690*/  @P0 IMAD.MOV.U32 R7, RZ, RZ, R15 ;  /* 0x000000ffff070224 */ /* 0x000fca00078e000f */
[----:B------:R-:W-:-:S07]  /*06a0*/  SHF.L.W.U32.HI R6, R7, R5, R6 ;  /* 0x0000000507067219 */ /* 0x000fce0000010e06 */
.L_x_4:
[----:B------:R-:W-:Y:S05]  /*06b0*/  BSYNC.RECONVERGENT B1 ;  /* 0x0000000000017941 */ /* 0x000fea0003800200 */
.L_x_3:
[C---:B------:R-:W-:Y:S01]  /*06c0*/  SHF.L.W.U32.HI R15, R6.reuse, 0x2, R0 ;  /* 0x00000002060f7819 */ /* 0x040fe20000010e00 */
[----:B------:R-:W-:Y:S01]  /*06d0*/  IMAD.SHL.U32 R4, R6, 0x4, RZ ;  /* 0x0000000406047824 */ /* 0x000fe200078e00ff */
[----:B------:R-:W-:Y:S01]  /*06e0*/  UMOV UR4, 0x54442d19 ;  /* 0x54442d1900047882 */ /* 0x000fe20000000000 */
[----:B------:R-:W-:Y:S01]  /*06f0*/  UMOV UR5, 0x3bf921fb ;  /* 0x3bf921fb00057882 */ /* 0x000fe20000000000 */
[----:B------:R-:W-:Y:S02]  /*0700*/  SHF.R.S32.HI R5, RZ, 0x1f, R15 ;  /* 0x0000001fff057819 */ /* 0x000fe4000001140f */
[----:B------:R-:W-:Y:S02]  /*0710*/  ISETP.GE.AND P0, PT, R10, RZ, PT ;  /* 0x000000ff0a00720c */ /* 0x000fe40003f06270 */
[C---:B------:R-:W-:Y:S02]  /*0720*/  LOP3.LUT R4, R5.reuse, R4, RZ, 0x3c, !PT ;  /* 0x0000000405047212 */ /* 0x040fe400078e3cff */
[----:B------:R-:W-:-:S02]  /*0730*/  LOP3.LUT R5, R5, R15, RZ, 0x3c, !PT ;  /* 0x0000000f05057212 */ /* 0x000fc400078e3cff */
[----:B------:R-:W-:Y:S02]  /*0740*/  SHF.R.U32.HI R0, RZ, 0x1e, R0 ;  /* 0x0000001eff007819 */ /* 0x000fe40000011600 */
[C---:B------:R-:W-:Y:S02]  /*0750*/  LOP3.LUT R21, R15.reuse, R10, RZ, 0x3c, !PT ;  /* 0x0000000a0f157212 */ /* 0x040fe400078e3cff */
[----:B------:R-:W0:Y:S01]  /*0760*/  I2F.F64.S64 R4, R4 ;  /* 0x0000000400047312 */ /* 0x000e220000301c00 */
[----:B------:R-:W-:Y:S02]  /*0770*/  LEA.HI R0, R15, R0, RZ, 0x1 ;  /* 0x000000000f007211 */ /* 0x000fe400078f08ff */
[----:B------:R-:W-:-:S03]  /*0780*/  ISETP.GE.AND P1, PT, R21, RZ, PT ;  /* 0x000000ff1500720c */ /* 0x000fc60003f26270 */
[----:B------:R-:W-:-:S04]  /*0790*/  IMAD.MOV R15, RZ, RZ, -R0 ;  /* 0x000000ffff0f7224 */ /* 0x000fc800078e0a00 */
[----:B------:R-:W-:Y:S01]  /*07a0*/  @!P0 IMAD.MOV.U32 R0, RZ, RZ, R15 ;  /* 0x000000ffff008224 */ /* 0x000fe200078e000f */
[----:B0-----:R-:W-:-:S10]  /*07b0*/  DMUL R6, R4, UR4 ;  /* 0x0000000404067c28 */ /* 0x001fd40008000000 */
[----:B------:R-:W0:Y:S02]  /*07c0*/  F2F.F32.F64 R6, R6 ;  /* 0x0000000600067310 */ /* 0x000e240000301000 */
[----:B0-----:R-:W-:-:S07]  /*07d0*/  FSEL R5, -R6, R6, !P1 ;  /* 0x0000000606057208 */ /* 0x001fce0004800100 */
.L_x_1:
[----:B------:R-:W-:Y:S05]  /*07e0*/  BSYNC.RECONVERGENT B0 ;  /* 0x0000000000007941 */ /* 0x000fea0003800200 */
.L_x_0:
[----:B------:R-:W-:Y:S01]  /*07f0*/  MOV R4, 0x37cbac00 ;  /* 0x37cbac0000047802 */ /* 0x000fe20000000f00 */
[----:B------:R-:W-:Y:S01]  /*0800*/  FMUL R7, R5, R5 ;  /* 0x0000000505077220 */ /* 0x000fe20000400000 */
[----:B------:R-:W-:Y:S01]  /*0810*/  LOP3.LUT R15, R0, 0x1, RZ, 0xc0, !PT ;  /* 0x00000001000f7812 */ /* 0x000fe200078ec0ff */
[----:B------:R-:W-:Y:S01]  /*0820*/  IMAD.MOV.U32 R22, RZ, RZ, 0x3c0885e4 ;  /* 0x3c0885e4ff167424 */ /* 0x000fe200078e00ff */
[----:B------:R-:W-:Y:S01]  /*0830*/  FSETP.GE.AND P2, PT, |R10|, 105615, PT ;  /* 0x47ce47800a00780b */ /* 0x000fe20003f46200 */
[----:B------:R-:W-:Y:S01]  /*0840*/  FFMA R6, R7, R4, -0.0013887860113754868507 ;  /* 0xbab607ed07067423 */ /* 0x000fe20000000004 */
[----:B------:R-:W-:Y:S01]  /*0850*/  ISETP.NE.U32.AND P0, PT, R15, 0x1, PT ;  /* 0x000000010f00780c */ /* 0x000fe20003f05070 */
[----:B------:R-:W-:Y:S01]  /*0860*/  VIADD R0, R0, 0x1 ;  /* 0x0000000100007836 */ /* 0x000fe20000000000 */
[----:B------:R-:W-:Y:S01]  /*0870*/  BSSY.RECONVERGENT B0, `(.L_x_5) ;  /* 0x000006d000007945 */ /* 0x000fe20003800200 */
[----:B------:R-:W-:Y:S01]  /*0880*/  IMAD.MOV.U32 R15, RZ, RZ, 0x3e2aaaa8 ;  /* 0x3e2aaaa8ff0f7424 */ /* 0x000fe200078e00ff */
[----:B------:R-:W-:-:S02]  /*0890*/  FSEL R6, R6, -0.00019574658654164522886, P0 ;  /* 0xb94d415306067808 */ /* 0x000fc40000000000 */
[----:B------:R-:W-:Y:S02]  /*08a0*/  FSEL R22, R22, 0.041666727513074874878, !P0 ;  /* 0x3d2aaabb16167808 */ /* 0x000fe40004000000 */
[----:B------:R-:W-:Y:S02]  /*08b0*/  LOP3.LUT P1, RZ, R0, 0x2, RZ, 0xc0, !PT ;  /* 0x0000000200ff7812 */ /* 0x000fe4000782c0ff */
[----:B------:R-:W-:Y:S01]  /*08c0*/  FSEL R0, R5, 1, !P0 ;  /* 0x3f80000005007808 */ /* 0x000fe20004000000 */
[----:B------:R-:W-:Y:S01]  /*08d0*/  FFMA R6, R7, R6, R22 ;  /* 0x0000000607067223 */ /* 0x000fe20000000016 */
[----:B------:R-:W-:-:S03]  /*08e0*/  FSEL R15, -R15, -0.4999999701976776123, !P0 ;  /* 0xbeffffff0f0f7808 */ /* 0x000fc60004000100 */
[C---:B------:R-:W-:Y:S02]  /*08f0*/  FFMA R5, R7.reuse, R0, RZ ;  /* 0x0000000007057223 */ /* 0x040fe400000000ff */
[----:B------:R-:W-:-:S04]  /*0900*/  FFMA R6, R7, R6, R15 ;  /* 0x0000000607067223 */ /* 0x000fc8000000000f */
[----:B------:R-:W-:-:S04]  /*0910*/  FFMA R5, R5, R6, R0 ;  /* 0x0000000605057223 */ /* 0x000fc80000000000 */
[----:B------:R-:W-:-:S04]  /*0920*/  @P1 FADD R5, RZ, -R5 ;  /* 0x80000005ff051221 */ /* 0x000fc80000000000 */
[----:B-----5:R-:W-:-:S05]  /*0930*/  FFMA R5, R5, 0.10000000149011611938, R12 ;  /* 0x3dcccccd05057823 */ /* 0x020fca000000000c */
[----:B------:R0:W-:Y:S01]  /*0940*/  STG.E desc[UR6][R2.64], R5 ;  /* 0x0000000502007986 */ /* 0x0001e2000c101906 */
[----:B------:R-:W-:Y:S05]  /*0950*/  @!P2 BRA `(.L_x_6) ;  /* 0x000000040078a947 */ /* 0x000fea0003800000 */
[----:B------:R-:W-:-:S13]  /*0960*/  FSETP.NEU.AND P0, PT, |R10|, +INF , PT ;  /* 0x7f8000000a00780b */ /* 0x000fda0003f0d200 */
[----:B------:R-:W-:Y:S01]  /*0970*/  @!P0 FMUL R14, RZ, R10 ;  /* 0x0000000aff0e8220 */ /* 0x000fe20000400000 */
[----:B------:R-:W-:Y:S01]  /*0980*/  @!P0 IMAD.MOV.U32 R13, RZ, RZ, RZ ;  /* 0x000000ffff0d8224 */ /* 0x000fe200078e00ff */
[----:B------:R-:W-:Y:S06]  /*0990*/  @!P0 BRA `(.L_x_6) ;  /* 0x0000000400688947 */ /* 0x000fec0003800000 */
[----:B------:R-:W-:Y:S02]  /*09a0*/  IMAD.SHL.U32 R0, R10, 0x100, RZ ;  /* 0x000001000a007824 */ /* 0x000fe400078e00ff */
[----:B------:R-:W-:Y:S02]  /*09b0*/  HFMA2 R14, -RZ, RZ, 0, 0 ;  /* 0x00000000ff0e7431 */ /* 0x000fe400000001ff */
[----:B0-----:R-:W-:Y:S01]  /*09c0*/  IMAD.MOV.U32 R5, RZ, RZ, RZ ;  /* 0x000000ffff057224 */ /* 0x001fe200078e00ff */
[----:B------:R-:W0:Y:S01]  /*09d0*/  LDCU.64 UR8, c[0x4][URZ] ;  /* 0x01000000ff0877ac */ /* 0x000e220008000a00 */
[----:B------:R-:W-:Y:S01]  /*09e0*/  LOP3.LUT R15, R0, 0x80000000, RZ, 0xfc, !PT ;  /* 0x80000000000f7812 */ /* 0x000fe200078efcff */
[----:B------:R-:W-:Y:S01]  /*09f0*/  UMOV UR5, URZ ;  /* 0x000000ff00057c82 */ /* 0x000fe20008000000 */
[----:B------:R-:W-:-:S05]  /*0a00*/  UMOV UR4, URZ ;  /* 0x000000ff00047c82 */ /* 0x000fca0008000000 */
.L_x_7:
[----:B0-----:R-:W-:Y:S02]  /*0a10*/  IMAD.U32 R12, RZ, RZ, UR8 ;  /* 0x00000008ff0c7e24 */ /* 0x001fe4000f8e00ff */
        /* <DEDUP_REMOVED lines=10> */
[----:B------:R-:W-:-:S02]  /*0ac0*/  ISETP.EQ.AND P4, PT, R14, 0x10, PT ;  /* 0x000000100e00780c */ /* 0x000fc40003f82270 */
[C---:B------:R-:W-:Y:S01]  /*0ad0*/  ISETP.EQ.AND P5, PT, R14.reuse, 0x14, PT ;  /* 0x000000140e00780c */ /* 0x040fe20003fa2270 */
[----:B------:R-:W-:Y:S02]  /*0ae0*/  VIADD R14, R14, 0x4 ;  /* 0x000000040e0e7836 */ /* 0x000fe40000000000 */
[----:B--2---:R-:W-:-:S03]  /*0af0*/  IMAD.WIDE.U32 R6, R6, R15, RZ ;  /* 0x0000000f06067225 */ /* 0x004fc600078e00ff */
[----:B------:R-:W-:-:S04]  /*0b00*/  IADD3 R0, P6, PT, R6, R5, RZ ;  /* 0x0000000506007210 */ /* 0x000fc80007fde0ff */
[----:B------:R-:W-:Y:S01]  /*0b10*/  IADD3.X R5, PT, PT, R7, UR5, RZ, P6, !PT ;  /* 0x0000000507057c10 */ /* 0x000fe2000b7fe4ff */
[--C-:B------:R-:W-:Y:S01]  /*0b20*/  @P0 IMAD.MOV.U32 R11, RZ, RZ, R0.reuse ;  /* 0x000000ffff0b0224 */ /* 0x100fe200078e0000 */
[----:B------:R-:W-:Y:S01]  /*0b30*/  @P4 MOV R19, R0 ;  /* 0x0000000000134202 */ /* 0x000fe20000000f00 */
[--C-:B------:R-:W-:Y:S02]  /*0b40*/  @P1 IMAD.MOV.U32 R16, RZ, RZ, R0.reuse ;  /* 0x000000ffff101224 */ /* 0x100fe400078e0000 */
[--C-:B------:R-:W-:Y:S02]  /*0b50*/  @P2 IMAD.MOV.U32 R17, RZ, RZ, R0.reuse ;  /* 0x000000ffff112224 */ /* 0x100fe400078e0000 */
[--C-:B------:R-:W-:Y:S02]  /*0b60*/  @P3 IMAD.MOV.U32 R18, RZ, RZ, R0.reuse ;  /* 0x000000ffff123224 */ /* 0x100fe400078e0000 */
        /* <DEDUP_REMOVED lines=14> */
[----:B------:R-:W-:-:S03]  /*0c50*/  ISETP.EQ.AND P5, PT, R12, RZ, PT ;  /* 0x000000ff0c00720c */ /* 0x000fc60003fa2270 */
[--C-:B------:R-:W-:Y:S01]  /*0c60*/  @P3 IMAD.MOV.U32 R0, RZ, RZ, R11.reuse ;  /* 0x000000ffff003224 */ /* 0x100fe200078e000b */
[C---:B------:R-:W-:Y:S01]  /*0c70*/  ISETP.EQ.AND P3, PT, R12.reuse, -0x4, PT ;  /* 0xfffffffc0c00780c */ /* 0x040fe20003f62270 */
[----:B------:R-:W-:Y:S01]  /*0c80*/  @P4 IMAD.MOV.U32 R6, RZ, RZ, R11 ;  /* 0x000000ffff064224 */ /* 0x000fe200078e000b */
[----:B------:R-:W-:Y:S01]  /*0c90*/  @P4 MOV R0, R16 ;  /* 0x0000001000004202 */ /* 0x000fe20000000f00 */
[----:B------:R-:W-:Y:S01]  /*0ca0*/  @P2 IMAD.MOV.U32 R6, RZ, RZ, R16 ;  /* 0x000000ffff062224 */ /* 0x000fe200078e0010 */
[----:B------:R-:W-:Y:S01]  /*0cb0*/  ISETP.EQ.AND P4, PT, R12, 0x4, PT ;  /* 0x000000040c00780c */ /* 0x000fe20003f82270 */
[--C-:B------:R-:W-:Y:S02]  /*0cc0*/  @P2 IMAD.MOV.U32 R0, RZ, RZ, R17.reuse ;  /* 0x000000ffff002224 */ /* 0x100fe400078e0011 */
[----:B------:R-:W-:Y:S02]  /*0cd0*/  @P1 IMAD.MOV.U32 R6, RZ, RZ, R17 ;  /* 0x000000ffff061224 */ /* 0x000fe400078e0011 */
[--C-:B------:R-:W-:Y:S01]  /*0ce0*/  @P1 IMAD.MOV.U32 R0, RZ, RZ, R18.reuse ;  /* 0x000000ffff001224 */ /* 0x100fe200078e0012 */
[----:B------:R-:W-:Y:S01]  /*0cf0*/  @P0 MOV R0, R19 ;  /* 0x0000001300000202 */ /* 0x000fe20000000f00 */
[----:B------:R-:W-:-:S02]  /*0d00*/  @P0 IMAD.MOV.U32 R6, RZ, RZ, R18 ;  /* 0x000000ffff060224 */ /* 0x000fc400078e0012 */
[----:B------:R-:W-:Y:S02]  /*0d10*/  @P3 IMAD.MOV.U32 R6, RZ, RZ, R19 ;  /* 0x000000ffff063224 */ /* 0x000fe400078e0013 */
[--C-:B------:R-:W-:Y:S02]  /*0d20*/  @P3 IMAD.MOV.U32 R0, RZ, RZ, R20.reuse ;  /* 0x000000ffff003224 */ /* 0x100fe400078e0014 */
[----:B------:R-:W-:Y:S02]  /*0d30*/  @P5 IMAD.MOV.U32 R6, RZ, RZ, R20 ;  /* 0x000000ffff065224 */ /* 0x000fe400078e0014 */
[--C-:B------:R-:W-:Y:S02]  /*0d40*/  @P5 IMAD.MOV.U32 R0, RZ, RZ, R5.reuse ;  /* 0x000000ffff005224 */ /* 0x100fe400078e0005 */
[----:B------:R-:W-:Y:S01]  /*0d50*/  @P4 IMAD.MOV.U32 R6, RZ, RZ, R5 ;  /* 0x000000ffff064224 */ /* 0x000fe200078e0005 */
[----:B------:R-:W-:Y:S06]  /*0d60*/  @!P6 BRA `(.L_x_9) ;  /* 0x000000000028e947 */ /* 0x000fec0003800000 */
[----:B------:R-:W-:Y:S01]  /*0d70*/  @P1 MOV R11, R16 ;  /* 0x00000010000b1202 */ /* 0x000fe20000000f00 */
[----:B------:R-:W-:Y:S01]  /*0d80*/  @P0 IMAD.MOV.U32 R11, RZ, RZ, R17 ;  /* 0x000000ffff0b0224 */ /* 0x000fe200078e0011 */
[----:B------:R-:W-:Y:S01]  /*0d90*/  ISETP.EQ.AND P0, PT, R12, 0x8, PT ;  /* 0x000000080c00780c */ /* 0x000fe20003f02270 */
[----:B------:R-:W-:Y:S01]  /*0da0*/  @P3 IMAD.MOV.U32 R11, RZ, RZ, R18 ;  /* 0x000000ffff0b3224 */ /* 0x000fe200078e0012 */
[----:B------:R-:W-:Y:S01]  /*0db0*/  LOP3.LUT R7, R7, 0x1f, RZ, 0xc0, !PT ;  /* 0x0000001f07077812 */ /* 0x000fe200078ec0ff */
[----:B------:R-:W-:Y:S02]  /*0dc0*/  @P5 IMAD.MOV.U32 R11, RZ, RZ, R19 ;  /* 0x000000ffff0b5224 */ /* 0x000fe400078e0013 */
[----:B------:R-:W-:Y:S01]  /*0dd0*/  @P4 IMAD.MOV.U32 R11, RZ, RZ, R20 ;  /* 0x000000ffff0b4224 */ /* 0x000fe200078e0014 */
[----:B------:R-:W-:-:S07]  /*0de0*/  SHF.L.W.U32.HI R0, R6, R7, R0 ;  /* 0x0000000706007219 */ /* 0x000fce0000010e00 */
[----:B------:R-:W-:-:S05]  /*0df0*/  @P0 IMAD.MOV.U32 R11, RZ, RZ, R5 ;  /* 0x000000ffff0b0224 */ /* 0x000fca00078e0005 */
[----:B------:R-:W-:-:S07]  /*0e00*/  SHF.L.W.U32.HI R6, R11, R7, R6 ;  /* 0x000000070b067219 */ /* 0x000fce0000010e06 */
.L_x_9:
[----:B------:R-:W-:Y:S05]  /*0e10*/  BSYNC.RECONVERGENT B1 ;  /* 0x0000000000017941 */ /* 0x000fea0003800200 */
.L_x_8:
[C---:B------:R-:W-:Y:S01]  /*0e20*/  SHF.L.W.U32.HI R13, R6.reuse, 0x2, R0 ;  /* 0x00000002060d7819 */ /* 0x040fe20000010e00 */
[----:B------:R-:W-:Y:S01]  /*0e30*/  UMOV UR4, 0x54442d19 ;  /* 0x54442d1900047882 */ /* 0x000fe20000000000 */
[----:B------:R-:W-:Y:S01]  /*0e40*/  SHF.L.U32 R6, R6, 0x2, RZ ;  /* 0x0000000206067819 */ /* 0x000fe200000006ff */
[----:B------:R-:W-:Y:S01]  /*0e50*/  UMOV UR5, 0x3bf921fb ;  /* 0x3bf921fb00057882 */ /* 0x000fe20000000000 */
[----:B------:R-:W-:Y:S02]  /*0e60*/  SHF.R.S32.HI R5, RZ, 0x1f, R13 ;  /* 0x0000001fff057819 */ /* 0x000fe4000001140d */
[----:B------:R-:W-:Y:S02]  /*0e70*/  ISETP.GE.AND P1, PT, R10, RZ, PT ;  /* 0x000000ff0a00720c */ /* 0x000fe40003f26270 */
[C---:B------:R-:W-:Y:S02]  /*0e80*/  LOP3.LUT R14, R5.reuse, R6, RZ, 0x3c, !PT ;  /* 0x00000006050e7212 */ /* 0x040fe400078e3cff */
[----:B------:R-:W-:-:S02]  /*0e90*/  LOP3.LUT R15, R5, R13, RZ, 0x3c, !PT ;  /* 0x0000000d050f7212 */ /* 0x000fc400078e3cff */
[----:B------:R-:W-:Y:S02]  /*0ea0*/  SHF.R.U32.HI R0, RZ, 0x1e, R0 ;  /* 0x0000001eff007819 */ /* 0x000fe40000011600 */
[----:B------:R-:W0:Y:S01]  /*0eb0*/  I2F.F64.S64 R6, R14 ;  /* 0x0000000e00067312 */ /* 0x000e220000301c00 */
[C---:B------:R-:W-:Y:S02]  /*0ec0*/  LOP3.LUT R10, R13.reuse, R10, RZ, 0x3c, !PT ;  /* 0x0000000a0d0a7212 */ /* 0x040fe400078e3cff */
[----:B------:R-:W-:Y:S02]  /*0ed0*/  LEA.HI R13, R13, R0, RZ, 0x1 ;  /* 0x000000000d0d7211 */ /* 0x000fe400078f08ff */
[----:B------:R-:W-:-:S03]  /*0ee0*/  ISETP.GE.AND P0, PT, R10, RZ, PT ;  /* 0x000000ff0a00720c */ /* 0x000fc60003f06270 */
[----:B------:R-:W-:-:S04]  /*0ef0*/  IMAD.MOV R0, RZ, RZ, -R13 ;  /* 0x000000ffff007224 */ /* 0x000fc800078e0a0d */
[----:B------:R-:W-:Y:S01]  /*0f00*/  @!P1 IMAD.MOV.U32 R13, RZ, RZ, R0 ;  /* 0x000000ffff0d9224 */ /* 0x000fe200078e0000 */
[----:B0-----:R-:W-:-:S10]  /*0f10*/  DMUL R6, R6, UR4 ;  /* 0x0000000406067c28 */ /* 0x001fd40008000000 */
[----:B------:R-:W0:Y:S02]  /*0f20*/  F2F.F32.F64 R6, R6 ;  /* 0x0000000600067310 */ /* 0x000e240000301000 */
[----:B0-----:R-:W-:-:S07]  /*0f30*/  FSEL R14, -R6, R6, !P0 ;  /* 0x00000006060e7208 */ /* 0x001fce0004000100 */
.L_x_6:
[----:B------:R-:W-:Y:S05]  /*0f40*/  BSYNC.RECONVERGENT B0 ;  /* 0x0000000000007941 */ /* 0x000fea0003800200 */
.L_x_5:
[----:B0-----:R-:W-:Y:S01]  /*0f50*/  FMUL R5, R14, R14 ;  /* 0x0000000e0e057220 */ /* 0x001fe20000400000 */
[C---:B------:R-:W-:Y:S01]  /*0f60*/  LOP3.LUT R0, R13.reuse, 0x1, RZ, 0xc0, !PT ;  /* 0x000000010d007812 */ /* 0x040fe200078ec0ff */
[----:B------:R-:W-:Y:S01]  /*0f70*/  IMAD.MOV.U32 R6, RZ, RZ, 0x3d2aaabb ;  /* 0x3d2aaabbff067424 */ /* 0x000fe200078e00ff */
[----:B------:R-:W-:Y:S01]  /*0f80*/  LOP3.LUT P1, RZ, R13, 0x2, RZ, 0xc0, !PT ;  /* 0x000000020dff7812 */ /* 0x000fe2000782c0ff */
[----:B------:R-:W-:Y:S01]  /*0f90*/  FFMA R4, R5, R4, -0.0013887860113754868507 ;  /* 0xbab607ed05047423 */ /* 0x000fe20000000004 */
[----:B------:R-:W-:Y:S01]  /*0fa0*/  ISETP.NE.U32.AND P0, PT, R0, 0x1, PT ;  /* 0x000000010000780c */ /* 0x000fe20003f05070 */
[----:B------:R-:W-:Y:S01]  /*0fb0*/  IMAD.MOV.U32 R11, RZ, RZ, 0x3effffff ;  /* 0x3effffffff0b7424 */ /* 0x000fe200078e00ff */
[----:B------:R-:W-:Y:S02]  /*0fc0*/  STG.E desc[UR6][R2.64+0x8], R9 ;  /* 0x0000080902007986 */ /* 0x000fe4000c101906 */
[----:B------:R-:W-:Y:S02]  /*0fd0*/  FSEL R4, R4, -0.00019574658654164522886, !P0 ;  /* 0xb94d415304047808 */ /* 0x000fe40004000000 */
[----:B------:R-:W-:-:S02]  /*0fe0*/  FSEL R6, R6, 0.0083327032625675201416, !P0 ;  /* 0x3c0885e406067808 */ /* 0x000fc40004000000 */
[----:B------:R-:W-:Y:S02]  /*0ff0*/  FSEL R0, R14, 1, P0 ;  /* 0x3f8000000e007808 */ /* 0x000fe40000000000 */
[----:B------:R-:W-:Y:S01]  /*1000*/  FSEL R11, -R11, -0.16666662693023681641, !P0 ;  /* 0xbe2aaaa80b0b7808 */ /* 0x000fe20004000100 */
[C---:B------:R-:W-:Y:S02]  /*1010*/  FFMA R4, R5.reuse, R4, R6 ;  /* 0x0000000405047223 */ /* 0x040fe40000000006 */
[C---:B------:R-:W-:Y:S02]  /*1020*/  FFMA R7, R5.reuse, R0, RZ ;  /* 0x0000000005077223 */ /* 0x040fe400000000ff */
[----:B------:R-:W-:-:S04]  /*1030*/  FFMA R4, R5, R4, R11 ;  /* 0x0000000405047223 */ /* 0x000fc8000000000b */
[----:B------:R-:W-:-:S04]  /*1040*/  FFMA R7, R7, R4, R0 ;  /* 0x0000000407077223 */ /* 0x000fc80000000000 */
[----:B------:R-:W-:-:S04]  /*1050*/  @P1 FADD R7, RZ, -R7 ;  /* 0x80000007ff071221 */ /* 0x000fc80000000000 */
[----:B------:R-:W-:-:S05]  /*1060*/  FFMA R7, R7, 0.10000000149011611938, R8 ;  /* 0x3dcccccd07077823 */ /* 0x000fca0000000008 */
[----:B------:R-:W-:Y:S01]  /*1070*/  STG.E desc[UR6][R2.64+0x4], R7 ;  /* 0x0000040702007986 */ /* 0x000fe2000c101906 */
[----:B------:R-:W-:Y:S05]  /*1080*/  EXIT ;  /* 0x000000000000794d */ /* 0x000fea0003800000 */
.L_x_10:
[----:B------:R-:W-:-:S00]  /*1090*/  BRA `(.L_x_10) ;  /* 0xfffffffc00fc7947 */ /* 0x000fc0000383ffff */
[----:B------:R-:W-:-:S00]  /*10a0*/  NOP ;  /* 0x0000000000007918 */ /* 0x000fc00000000000 */
        /* <DEDUP_REMOVED lines=13> */
.L_x_11:


//--------------------- .nv.global.init           --------------------------
	.section	.nv.global.init,"aw",@progbits
	.align	4
.nv.global.init:
	.type		__cudart_i2opi_f,@object
	.size		__cudart_i2opi_f,(.L_0 - __cudart_i2opi_f)
__cudart_i2opi_f:
        /*0000*/ 	.byte	0x41, 0x90, 0x43, 0x3c, 0x99, 0x95, 0x62, 0xdb, 0xc0, 0xdd, 0x34, 0xf5, 0xd1, 0x57, 0x27, 0xfc
        /*0010*/ 	.byte	0x29, 0x15, 0x44, 0x4e, 0x6e, 0x83, 0xf9, 0xa2
.L_0:


//--------------------- .nv.shared.reserved.0     --------------------------
	.section	.nv.shared.reserved.0,"aw",@nobits
	.weak		__nv_reservedSMEM_offset_0_alias
	.size		__nv_reservedSMEM_offset_0_alias, 0, 64
	.other		__nv_reservedSMEM_offset_0_alias,@"STO_CUDA_RESERVED_SHARED STV_DEFAULT"
__nv_reservedSMEM_offset_0_alias:
	.zero		0
	.zero		64


//--------------------- .nv.constant0.animateSpheresKernel --------------------------
	.section	.nv.constant0.animateSpheresKernel,"a",@progbits
	.sectionflags	@""
	.align	4
.nv.constant0.animateSpheresKernel:
	.zero		912


//--------------------- SYMBOLS --------------------------

	.type		.nv.reservedSmem.offset0,@object
	.size		.nv.reservedSmem.offset0,0x4
